//
// Generated by NVIDIA NVVM Compiler
//
// Compiler Build ID: CL-36424714
// Cuda compilation tools, release 13.0, V13.0.88
// Based on NVVM 20.0.0
//

.version 9.0
.target sm_100
.address_size 64

	// .globl	_Z7findMaxPiS_S_j
// _ZZ7findMaxPiS_S_jE5cache has been demoted

.visible .entry _Z7findMaxPiS_S_j(
	.param .u64 .ptr .align 1 _Z7findMaxPiS_S_j_param_0,
	.param .u64 .ptr .align 1 _Z7findMaxPiS_S_j_param_1,
	.param .u64 .ptr .align 1 _Z7findMaxPiS_S_j_param_2,
	.param .u32 _Z7findMaxPiS_S_j_param_3
)
{
	.reg .pred 	%p<8>;
	.reg .b32 	%r<38>;
	.reg .b32 	%f<10>;
	.reg .b64 	%rd<9>;
	// demoted variable
	.shared .align 4 .b8 _ZZ7findMaxPiS_S_jE5cache[1024];
	ld.param.u64 	%rd3, [_Z7findMaxPiS_S_j_param_0];
	ld.param.u64 	%rd4, [_Z7findMaxPiS_S_j_param_1];
	ld.param.u64 	%rd5, [_Z7findMaxPiS_S_j_param_2];
	ld.param.u32 	%r13, [_Z7findMaxPiS_S_j_param_3];
	cvta.to.global.u64 	%rd1, %rd5;
	mov.u32 	%r1, %tid.x;
	mov.u32 	%r15, %ctaid.x;
	mov.u32 	%r37, %ntid.x;
	mad.lo.s32 	%r3, %r15, %r37, %r1;
	setp.ge.u32 	%p1, %r3, %r13;
	mov.b32 	%r36, -1;
	@%p1 bra 	$L__BB0_3;
	mov.u32 	%r18, %nctaid.x;
	mul.lo.s32 	%r4, %r18, %r37;
	cvta.to.global.u64 	%rd2, %rd3;
	mov.b32 	%r35, 0;
	mov.b32 	%r36, -1;
$L__BB0_2:
	add.s32 	%r19, %r35, %r3;
	cvt.rn.f32.s32 	%f1, %r36;
	mul.wide.u32 	%rd6, %r19, 4;
	add.s64 	%rd7, %rd2, %rd6;
	ld.global.u32 	%r20, [%rd7];
	cvt.rn.f32.s32 	%f2, %r20;
	max.f32 	%f3, %f1, %f2;
	cvt.rzi.s32.f32 	%r36, %f3;
	add.s32 	%r35, %r35, %r4;
	add.s32 	%r21, %r19, %r4;
	setp.lt.u32 	%p2, %r21, %r13;
	@%p2 bra 	$L__BB0_2;
$L__BB0_3:
	shl.b32 	%r22, %r1, 2;
	mov.u32 	%r23, _ZZ7findMaxPiS_S_jE5cache;
	add.s32 	%r10, %r23, %r22;
	st.shared.u32 	[%r10], %r36;
	bar.sync 	0;
	setp.lt.u32 	%p3, %r37, 2;
	@%p3 bra 	$L__BB0_7;
$L__BB0_4:
	shr.u32 	%r12, %r37, 1;
	setp.ge.u32 	%p4, %r1, %r12;
	@%p4 bra 	$L__BB0_6;
	ld.shared.u32 	%r24, [%r10];
	cvt.rn.f32.s32 	%f4, %r24;
	shl.b32 	%r25, %r12, 2;
	add.s32 	%r26, %r10, %r25;
	ld.shared.u32 	%r27, [%r26];
	cvt.rn.f32.s32 	%f5, %r27;
	max.f32 	%f6, %f4, %f5;
	cvt.rzi.s32.f32 	%r28, %f6;
	st.shared.u32 	[%r10], %r28;
$L__BB0_6:
	bar.sync 	0;
	setp.gt.u32 	%p5, %r37, 3;
	mov.u32 	%r37, %r12;
	@%p5 bra 	$L__BB0_4;
$L__BB0_7:
	setp.ne.s32 	%p6, %r1, 0;
	@%p6 bra 	$L__BB0_9;
$L__BB0_8:
	atom.relaxed.global.cas.b32 	%r29, [%rd1], 0, 1;
	setp.ne.s32 	%p7, %r29, 0;
	@%p7 bra 	$L__BB0_8;
$L__BB0_9:
	cvta.to.global.u64 	%rd8, %rd4;
	ld.global.u32 	%r30, [%rd8];
	cvt.rn.f32.s32 	%f7, %r30;
	ld.shared.u32 	%r31, [_ZZ7findMaxPiS_S_jE5cache];
	cvt.rn.f32.s32 	%f8, %r31;
	max.f32 	%f9, %f7, %f8;
	cvt.rzi.s32.f32 	%r32, %f9;
	st.global.u32 	[%rd8], %r32;
	atom.global.exch.b32 	%r33, [%rd1], 0;
	ret;

}


// ===== COMPILED SASS (sm_100) =====

	.target	sm_100

	.elftype	@"ET_EXEC"


//--------------------- .note.nv.tkinfo           --------------------------
	.section	.note.nv.tkinfo,"",@"SHT_NOTE"
	.sectionflags	@"SHF_NOTE_NV_TKINFO"
	.tkinfo
        /*0018*/ 	.word	0x00000002
        /*0030*/ 	.string	""
        /*0030*/ 	.string	"ptxas"
        /*0030*/ 	.string	"Cuda compilation tools, release 13.0, V13.0.88"
        /*0030*/ 	.string	"Build cuda_13.0.r13.0/compiler.36424714_0"
        /*0030*/ 	.string	"-arch sm_100 -m 64 "



//--------------------- .note.nv.cuinfo           --------------------------
	.section	.note.nv.cuinfo,"",@"SHT_NOTE"
	.sectionflags	@"SHF_NOTE_NV_CUINFO"
        /*0018*/ 	.short	0x0002
        /*001a*/ 	.short	0x0064
        /*001c*/ 	.short	0x0082
	.zero		2


//--------------------- .nv.info                  --------------------------
	.section	.nv.info,"",@"SHT_CUDA_INFO"
	.align	4


	//----- nvinfo : EIATTR_REGCOUNT
	.align		4
        /*0000*/ 	.byte	0x04, 0x2f
        /*0002*/ 	.short	(.L_1 - .L_0)
	.align		4
.L_0:
        /*0004*/ 	.word	index@(_Z7findMaxPiS_S_j)
        /*0008*/ 	.word	0x00000010


	//----- nvinfo : EIATTR_FRAME_SIZE
	.align		4
.L_1:
        /*000c*/ 	.byte	0x04, 0x11
        /*000e*/ 	.short	(.L_3 - .L_2)
	.align		4
.L_2:
        /*0010*/ 	.word	index@(_Z7findMaxPiS_S_j)
        /*0014*/ 	.word	0x00000000


	//----- nvinfo : EIATTR_MIN_STACK_SIZE
	.align		4
.L_3:
        /*0018*/ 	.byte	0x04, 0x12
        /*001a*/ 	.short	(.L_5 - .L_4)
	.align		4
.L_4:
        /*001c*/ 	.word	index@(_Z7findMaxPiS_S_j)
        /*0020*/ 	.word	0x00000000
.L_5:


//--------------------- .nv.compat                --------------------------
	.section	.nv.compat,"",@"SHT_CUDA_COMPAT_INFO"
	.align	4
        /*0000*/ 	.byte	0x02, 0x09, 0x00, 0x00, 0x02, 0x02, 0x01, 0x00, 0x02, 0x05, 0x05, 0x00, 0x03, 0x07, 0x01, 0x01
        /*0010*/ 	.byte	0x02, 0x03, 0x00, 0x00, 0x02, 0x06, 0x01, 0x00, 0x04, 0x0b, 0x08, 0x00, 0x09, 0x00, 0x00, 0x00
        /*0020*/ 	.byte	0x00, 0x00, 0x00, 0x00


//--------------------- .nv.info._Z7findMaxPiS_S_j --------------------------
	.section	.nv.info._Z7findMaxPiS_S_j,"",@"SHT_CUDA_INFO"
	.sectionflags	@""
	.align	4


	//----- nvinfo : EIATTR_CUDA_API_VERSION
	.align		4
        /*0000*/ 	.byte	0x04, 0x37
        /*0002*/ 	.short	(.L_7 - .L_6)
.L_6:
        /*0004*/ 	.word	0x00000082


	//----- nvinfo : EIATTR_KPARAM_INFO
	.align		4
.L_7:
        /*0008*/ 	.byte	0x04, 0x17
        /*000a*/ 	.short	(.L_9 - .L_8)
.L_8:
        /*000c*/ 	.word	0x00000000
        /*0010*/ 	.short	0x0003
        /*0012*/ 	.short	0x0018
        /*0014*/ 	.byte	0x00, 0xf0, 0x11, 0x00


	//----- nvinfo : EIATTR_KPARAM_INFO
	.align		4
.L_9:
        /*0018*/ 	.byte	0x04, 0x17
        /*001a*/ 	.short	(.L_11 - .L_10)
.L_10:
        /*001c*/ 	.word	0x00000000
        /*0020*/ 	.short	0x0002
        /*0022*/ 	.short	0x0010
        /*0024*/ 	.byte	0x00, 0xf5, 0x21, 0x00


	//----- nvinfo : EIATTR_KPARAM_INFO
	.align		4
.L_11:
        /*0028*/ 	.byte	0x04, 0x17
        /*002a*/ 	.short	(.L_13 - .L_12)
.L_12:
        /*002c*/ 	.word	0x00000000
        /*0030*/ 	.short	0x0001
        /*0032*/ 	.short	0x0008
        /*0034*/ 	.byte	0x00, 0xf5, 0x21, 0x00


	//----- nvinfo : EIATTR_KPARAM_INFO
	.align		4
.L_13:
        /*0038*/ 	.byte	0x04, 0x17
        /*003a*/ 	.short	(.L_15 - .L_14)
.L_14:
        /*003c*/ 	.word	0x00000000
        /*0040*/ 	.short	0x0000
        /*0042*/ 	.short	0x0000
        /*0044*/ 	.byte	0x00, 0xf5, 0x21, 0x00


	//----- nvinfo : EIATTR_SPARSE_MMA_MASK
	.align		4
.L_15:
        /*0048*/ 	.byte	0x03, 0x50
        /*004a*/ 	.short	0x0000


	//----- nvinfo : EIATTR_MAXREG_COUNT
	.align		4
        /*004c*/ 	.byte	0x03, 0x1b
        /*004e*/ 	.short	0x00ff


	//----- nvinfo : EIATTR_NUM_BARRIERS
	.align		4
        /*0050*/ 	.byte	0x02, 0x4c
        /*0052*/ 	.byte	0x01
	.zero		1


	//----- nvinfo : EIATTR_MERCURY_ISA_VERSION
	.align		4
        /*0054*/ 	.byte	0x03, 0x5f
        /*0056*/ 	.short	0x0101


	//----- nvinfo : EIATTR_VRC_CTA_INIT_COUNT
	.align		4
        /*0058*/ 	.byte	0x02, 0x4a
	.zero		1
	.zero		1


	//----- nvinfo : EIATTR_EXIT_INSTR_OFFSETS
	.align		4
        /*005c*/ 	.byte	0x04, 0x1c
        /*005e*/ 	.short	(.L_17 - .L_16)


	//   ....[0]....
.L_16:
        /*0060*/ 	.word	0x000004a0


	//----- nvinfo : EIATTR_CRS_STACK_SIZE
	.align		4
.L_17:
        /*0064*/ 	.byte	0x04, 0x1e
        /*0066*/ 	.short	(.L_19 - .L_18)
.L_18:
        /*0068*/ 	.word	0x00000000


	//----- nvinfo : EIATTR_CBANK_PARAM_SIZE
	.align		4
.L_19:
        /*006c*/ 	.byte	0x03, 0x19
        /*006e*/ 	.short	0x001c


	//----- nvinfo : EIATTR_PARAM_CBANK
	.align		4
        /*0070*/ 	.byte	0x04, 0x0a
        /*0072*/ 	.short	(.L_21 - .L_20)
	.align		4
.L_20:
        /*0074*/ 	.word	index@(.nv.constant0._Z7findMaxPiS_S_j)
        /*0078*/ 	.short	0x0380
        /*007a*/ 	.short	0x001c


	//----- nvinfo : EIATTR_SW_WAR
	.align		4
.L_21:
        /*007c*/ 	.byte	0x04, 0x36
        /*007e*/ 	.short	(.L_23 - .L_22)
.L_22:
        /*0080*/ 	.word	0x00000008
.L_23:


//--------------------- .nv.callgraph             --------------------------
	.section	.nv.callgraph,"",@"SHT_CUDA_CALLGRAPH"
	.align	4
	.sectionentsize	8
	.align		4
        /*0000*/ 	.word	0x00000000
	.align		4
        /*0004*/ 	.word	0xffffffff
	.align		4
        /*0008*/ 	.word	0x00000000
	.align		4
        /*000c*/ 	.word	0xfffffffe
	.align		4
        /*0010*/ 	.word	0x00000000
	.align		4
        /*0014*/ 	.word	0xfffffffd
	.align		4
        /*0018*/ 	.word	0x00000000
	.align		4
        /*001c*/ 	.word	0xfffffffc


//--------------------- .text._Z7findMaxPiS_S_j   --------------------------
	.section	.text._Z7findMaxPiS_S_j,"ax",@progbits
	.align	128
        .global         _Z7findMaxPiS_S_j
        .type           _Z7findMaxPiS_S_j,@function
        .size           _Z7findMaxPiS_S_j,(.L_x_9 - _Z7findMaxPiS_S_j)
        .other          _Z7findMaxPiS_S_j,@"STO_CUDA_ENTRY STV_DEFAULT"
_Z7findMaxPiS_S_j:
.text._Z7findMaxPiS_S_j:
[----:B------:R-:W-:Y:S01]  /*0000*/  LDC R1, c[0x0][0x37c] ;  /* 0x0000df00ff017b82 */ /* 0x000fe20000000800 */
[----:B------:R-:W0:Y:S07]  /*0010*/  S2R R13, SR_TID.X ;  /* 0x00000000000d7919 */ /* 0x000e2e0000002100 */
[----:B------:R-:W0:Y:S01]  /*0020*/  S2UR UR4, SR_CTAID.X ;  /* 0x00000000000479c3 */ /* 0x000e220000002500 */
[----:B------:R-:W1:Y:S01]  /*0030*/  LDCU UR5, c[0x0][0x398] ;  /* 0x00007300ff0577ac */ /* 0x000e620008000800 */
[----:B------:R-:W-:Y:S01]  /*0040*/  BSSY.RECONVERGENT B0, `(.L_x_0) ;  /* 0x0000017000007945 */ /* 0x000fe20003800200 */
[----:B------:R-:W-:Y:S01]  /*0050*/  IMAD.MOV.U32 R7, RZ, RZ, -0x1 ;  /* 0xffffffffff077424 */ /* 0x000fe200078e00ff */
[----:B------:R-:W2:Y:S04]  /*0060*/  LDCU.64 UR6, c[0x0][0x358] ;  /* 0x00006b00ff0677ac */ /* 0x000ea80008000a00 */
[----:B------:R-:W0:Y:S02]  /*0070*/  LDC R6, c[0x0][0x360] ;  /* 0x0000d800ff067b82 */ /* 0x000e240000000800 */
[----:B0-----:R-:W-:-:S05]  /*0080*/  IMAD R0, R6, UR4, R13 ;  /* 0x0000000406007c24 */ /* 0x001fca000f8e020d */
[----:B-1----:R-:W-:-:S13]  /*0090*/  ISETP.GE.U32.AND P0, PT, R0, UR5, PT ;  /* 0x0000000500007c0c */ /* 0x002fda000bf06070 */
[----:B--2---:R-:W-:Y:S05]  /*00a0*/  @P0 BRA `(.L_x_1) ;  /* 0x0000000000400947 */ /* 0x004fea0003800000 */
[----:B------:R-:W0:Y:S01]  /*00b0*/  LDC.64 R4, c[0x0][0x380] ;  /* 0x0000e000ff047b82 */ /* 0x000e220000000a00 */
[----:B------:R-:W1:Y:S01]  /*00c0*/  LDCU UR4, c[0x0][0x370] ;  /* 0x00006e00ff0477ac */ /* 0x000e620008000800 */
[----:B------:R-:W-:Y:S02]  /*00d0*/  IMAD.MOV.U32 R9, RZ, RZ, RZ ;  /* 0x000000ffff097224 */ /* 0x000fe400078e00ff */
[----:B------:R-:W-:Y:S02]  /*00e0*/  IMAD.MOV.U32 R7, RZ, RZ, -0x1 ;  /* 0xffffffffff077424 */ /* 0x000fe400078e00ff */
[----:B-1----:R-:W-:-:S07]  /*00f0*/  IMAD R10, R6, UR4, RZ ;  /* 0x00000004060a7c24 */ /* 0x002fce000f8e02ff */
.L_x_2:
[----:B------:R-:W-:-:S04]  /*0100*/  IMAD.IADD R11, R0, 0x1, R9 ;  /* 0x00000001000b7824 */ /* 0x000fc800078e0209 */
[----:B0-----:R-:W-:-:S06]  /*0110*/  IMAD.WIDE.U32 R2, R11, 0x4, R4 ;  /* 0x000000040b027825 */ /* 0x001fcc00078e0004 */
[----:B------:R-:W2:Y:S01]  /*0120*/  LDG.E R2, desc[UR6][R2.64] ;  /* 0x0000000602027981 */ /* 0x000ea2000c1e1900 */
[----:B-1----:R-:W-:Y:S01]  /*0130*/  I2FP.F32.S32 R7, R7 ;  /* 0x0000000700077245 */ /* 0x002fe20000201400 */
[C---:B------:R-:W-:Y:S02]  /*0140*/  IMAD.IADD R11, R10.reuse, 0x1, R11 ;  /* 0x000000010a0b7824 */ /* 0x040fe400078e020b */
[----:B------:R-:W-:-:S03]  /*0150*/  IMAD.IADD R9, R10, 0x1, R9 ;  /* 0x000000010a097824 */ /* 0x000fc600078e0209 */
[----:B------:R-:W-:Y:S02]  /*0160*/  ISETP.GE.U32.AND P0, PT, R11, UR5, PT ;  /* 0x000000050b007c0c */ /* 0x000fe4000bf06070 */
[----:B--2---:R-:W-:-:S04]  /*0170*/  I2FP.F32.S32 R8, R2 ;  /* 0x0000000200087245 */ /* 0x004fc80000201400 */
[----:B------:R-:W-:-:S06]  /*0180*/  FMNMX R7, R7, R8, !PT ;  /* 0x0000000807077209 */ /* 0x000fcc0007800000 */
[----:B------:R-:W1:Y:S01]  /*0190*/  F2I.TRUNC.NTZ R7, R7 ;  /* 0x0000000700077305 */ /* 0x000e62000020f100 */
[----:B------:R-:W-:Y:S05]  /*01a0*/  @!P0 BRA `(.L_x_2) ;  /* 0xfffffffc00d48947 */ /* 0x000fea000383ffff */
.L_x_1:
[----:B------:R-:W-:Y:S05]  /*01b0*/  BSYNC.RECONVERGENT B0 ;  /* 0x0000000000007941 */ /* 0x000fea0003800200 */
.L_x_0:
[----:B------:R-:W0:Y:S01]  /*01c0*/  S2UR UR5, SR_CgaCtaId ;  /* 0x00000000000579c3 */ /* 0x000e220000008800 */
[----:B------:R-:W-:Y:S01]  /*01d0*/  UMOV UR4, 0x400 ;  /* 0x0000040000047882 */ /* 0x000fe20000000000 */
[----:B------:R-:W-:Y:S02]  /*01e0*/  ISETP.GE.U32.AND P1, PT, R6, 0x2, PT ;  /* 0x000000020600780c */ /* 0x000fe40003f26070 */
[----:B------:R-:W-:-:S04]  /*01f0*/  ISETP.NE.AND P0, PT, R13, RZ, PT ;  /* 0x000000ff0d00720c */ /* 0x000fc80003f05270 */
[----:B------:R-:W2:Y:S01]  /*0200*/  LDC.64 R2, c[0x0][0x388] ;  /* 0x0000e200ff027b82 */ /* 0x000ea20000000a00 */
[----:B0-----:R-:W-:-:S06]  /*0210*/  ULEA UR4, UR5, UR4, 0x18 ;  /* 0x0000000405047291 */ /* 0x001fcc000f8ec0ff */
[----:B------:R-:W-:-:S05]  /*0220*/  LEA R0, R13, UR4, 0x2 ;  /* 0x000000040d007c11 */ /* 0x000fca000f8e10ff */
[----:B-1----:R0:W-:Y:S01]  /*0230*/  STS [R0], R7 ;  /* 0x0000000700007388 */ /* 0x0021e20000000800 */
[----:B------:R-:W-:Y:S06]  /*0240*/  BAR.SYNC.DEFER_BLOCKING 0x0 ;  /* 0x0000000000007b1d */ /* 0x000fec0000010000 */
[----:B------:R-:W-:Y:S05]  /*0250*/  @!P1 BRA `(.L_x_3) ;  /* 0x0000000000389947 */ /* 0x000fea0003800000 */
.L_x_4:
[----:B------:R-:W-:-:S04]  /*0260*/  SHF.R.U32.HI R8, RZ, 0x1, R6 ;  /* 0x00000001ff087819 */ /* 0x000fc80000011606 */
[----:B------:R-:W-:-:S13]  /*0270*/  ISETP.GE.U32.AND P1, PT, R13, R8, PT ;  /* 0x000000080d00720c */ /* 0x000fda0003f26070 */
[----:B------:R-:W-:Y:S01]  /*0280*/  @!P1 IMAD R5, R8, 0x4, R0 ;  /* 0x0000000408059824 */ /* 0x000fe200078e0200 */
[----:B------:R-:W1:Y:S05]  /*0290*/  @!P1 LDS R4, [R0] ;  /* 0x0000000000049984 */ /* 0x000e6a0000000800 */
[----:B------:R-:W0:Y:S01]  /*02a0*/  @!P1 LDS R5, [R5] ;  /* 0x0000000005059984 */ /* 0x000e220000000800 */
[----:B-1----:R-:W-:Y:S02]  /*02b0*/  @!P1 I2FP.F32.S32 R4, R4 ;  /* 0x0000000400049245 */ /* 0x002fe40000201400 */
[----:B0-----:R-:W-:-:S04]  /*02c0*/  @!P1 I2FP.F32.S32 R7, R5 ;  /* 0x0000000500079245 */ /* 0x001fc80000201400 */
[----:B------:R-:W-:-:S04]  /*02d0*/  @!P1 FMNMX R4, R4, R7, !PT ;  /* 0x0000000704049209 */ /* 0x000fc80007800000 */
[----:B------:R-:W0:Y:S02]  /*02e0*/  @!P1 F2I.TRUNC.NTZ R7, R4 ;  /* 0x0000000400079305 */ /* 0x000e24000020f100 */
[----:B0-----:R1:W-:Y:S01]  /*02f0*/  @!P1 STS [R0], R7 ;  /* 0x0000000700009388 */ /* 0x0013e20000000800 */
[----:B------:R-:W-:Y:S01]  /*0300*/  BAR.SYNC.DEFER_BLOCKING 0x0 ;  /* 0x0000000000007b1d */ /* 0x000fe20000010000 */
[----:B------:R-:W-:Y:S01]  /*0310*/  ISETP.GT.U32.AND P1, PT, R6, 0x3, PT ;  /* 0x000000030600780c */ /* 0x000fe20003f24070 */
[----:B------:R-:W-:-:S12]  /*0320*/  IMAD.MOV.U32 R6, RZ, RZ, R8 ;  /* 0x000000ffff067224 */ /* 0x000fd800078e0008 */
[----:B-1----:R-:W-:Y:S05]  /*0330*/  @P1 BRA `(.L_x_4) ;  /* 0xfffffffc00c81947 */ /* 0x002fea000383ffff */
.L_x_3:
[----:B------:R-:W-:Y:S04]  /*0340*/  BSSY B0, `(.L_x_5) ;  /* 0x0000009000007945 */ /* 0x000fe80003800000 */
[----:B------:R-:W-:Y:S05]  /*0350*/  @P0 BRA `(.L_x_6) ;  /* 0x00000000001c0947 */ /* 0x000fea0003800000 */
[----:B------:R-:W1:Y:S01]  /*0360*/  LDC.64 R4, c[0x0][0x390] ;  /* 0x0000e400ff047b82 */ /* 0x000e620000000a00 */
[----:B0-----:R-:W-:-:S07]  /*0370*/  IMAD.MOV.U32 R7, RZ, RZ, 0x1 ;  /* 0x00000001ff077424 */ /* 0x001fce00078e00ff */
.L_x_7:
[----:B------:R-:W-:Y:S01]  /*0380*/  IMAD.MOV.U32 R6, RZ, RZ, RZ ;  /* 0x000000ffff067224 */ /* 0x000fe200078e00ff */
[----:B------:R-:W-:Y:S05]  /*0390*/  YIELD ;  /* 0x0000000000007946 */ /* 0x000fea0003800000 */
[----:B-1----:R-:W3:Y:S02]  /*03a0*/  ATOMG.E.CAS.STRONG.GPU PT, R0, [R4], R6, R7 ;  /* 0x00000006040073a9 */ /* 0x002ee400001ee107 */
[----:B---3--:R-:W-:-:S13]  /*03b0*/  ISETP.NE.AND P0, PT, R0, RZ, PT ;  /* 0x000000ff0000720c */ /* 0x008fda0003f05270 */
[----:B------:R-:W-:Y:S05]  /*03c0*/  @P0 BRA `(.L_x_7) ;  /* 0xfffffffc00ec0947 */ /* 0x000fea000383ffff */
.L_x_6:
[----:B------:R-:W-:Y:S05]  /*03d0*/  BSYNC B0 ;  /* 0x0000000000007941 */ /* 0x000fea0003800000 */
.L_x_5:
[----:B0-2---:R-:W2:Y:S01]  /*03e0*/  LDG.E R0, desc[UR6][R2.64] ;  /* 0x0000000602007981 */ /* 0x005ea2000c1e1900 */
[----:B------:R-:W0:Y:S01]  /*03f0*/  S2UR UR5, SR_CgaCtaId ;  /* 0x00000000000579c3 */ /* 0x000e220000008800 */
[----:B------:R-:W-:-:S07]  /*0400*/  UMOV UR4, 0x400 ;  /* 0x0000040000047882 */ /* 0x000fce0000000000 */
[----:B------:R-:W1:Y:S01]  /*0410*/  LDC.64 R4, c[0x0][0x390] ;  /* 0x0000e400ff047b82 */ /* 0x000e620000000a00 */
[----:B0-----:R-:W-:-:S09]  /*0420*/  ULEA UR4, UR5, UR4, 0x18 ;  /* 0x0000000405047291 */ /* 0x001fd2000f8ec0ff */
[----:B------:R-:W0:Y:S02]  /*0430*/  LDS R6, [UR4] ;  /* 0x00000004ff067984 */ /* 0x000e240008000800 */
[----:B0-----:R-:W-:Y:S02]  /*0440*/  I2FP.F32.S32 R7, R6 ;  /* 0x0000000600077245 */ /* 0x001fe40000201400 */
[----:B--2---:R-:W-:-:S04]  /*0450*/  I2FP.F32.S32 R0, R0 ;  /* 0x0000000000007245 */ /* 0x004fc80000201400 */
[----:B------:R-:W-:-:S04]  /*0460*/  FMNMX R0, R0, R7, !PT ;  /* 0x0000000700007209 */ /* 0x000fc80007800000 */
[----:B------:R-:W0:Y:S02]  /*0470*/  F2I.TRUNC.NTZ R7, R0 ;  /* 0x0000000000077305 */ /* 0x000e24000020f100 */
[----:B0-----:R-:W-:Y:S04]  /*0480*/  STG.E desc[UR6][R2.64], R7 ;  /* 0x0000000702007986 */ /* 0x001fe8000c101906 */
[----:B-1----:R-:W-:Y:S01]  /*0490*/  ATOMG.E.EXCH.STRONG.GPU PT, RZ, desc[UR6][R4.64], RZ ;  /* 0x800000ff04ff79a8 */ /* 0x002fe2000c1ef106 */
[----:B------:R-:W-:Y:S05]  /*04a0*/  EXIT ;  /* 0x000000000000794d */ /* 0x000fea0003800000 */
.L_x_8:
[----:B------:R-:W-:-:S00]  /*04b0*/  BRA `(.L_x_8) ;  /* 0xfffffffc00fc7947 */ /* 0x000fc0000383ffff */
[----:B------:R-:W-:-:S00]  /*04c0*/  NOP ;  /* 0x0000000000007918 */ /* 0x000fc00000000000 */
        /* <DEDUP_REMOVED lines=11> */
.L_x_9:


//--------------------- .nv.shared._Z7findMaxPiS_S_j --------------------------
	.section	.nv.shared._Z7findMaxPiS_S_j,"aw",@nobits
	.sectionflags	@""
	.align	4
.nv.shared._Z7findMaxPiS_S_j:
	.zero		2048


//--------------------- .nv.shared.reserved.0     --------------------------
	.section	.nv.shared.reserved.0,"aw",@nobits
	.weak		__nv_reservedSMEM_offset_0_alias
	.size		__nv_reservedSMEM_offset_0_alias, 0, 64
	.other		__nv_reservedSMEM_offset_0_alias,@"STO_CUDA_RESERVED_SHARED STV_DEFAULT"
__nv_reservedSMEM_offset_0_alias:
	.zero		0
	.zero		64


//--------------------- .nv.constant0._Z7findMaxPiS_S_j --------------------------
	.section	.nv.constant0._Z7findMaxPiS_S_j,"a",@progbits
	.sectionflags	@""
	.align	4
.nv.constant0._Z7findMaxPiS_S_j:
	.zero		924


//--------------------- SYMBOLS --------------------------

	.type		.nv.reservedSmem.offset0,@object
	.size		.nv.reservedSmem.offset0,0x4
	.type		.nv.reservedSmem.cap,@object
	.size		.nv.reservedSmem.cap,0x4
